//
// Generated by NVIDIA NVVM Compiler
//
// Compiler Build ID: CL-36424714
// Cuda compilation tools, release 13.0, V13.0.88
// Based on NVVM 20.0.0
//

.version 9.0
.target sm_100
.address_size 64

	// .globl	_Z16coalesced_accessPfS_
// _ZZ28shared_memory_bank_conflictsPfS_iE11shared_data has been demoted

.visible .entry _Z16coalesced_accessPfS_(
	.param .u64 .ptr .align 1 _Z16coalesced_accessPfS__param_0,
	.param .u64 .ptr .align 1 _Z16coalesced_accessPfS__param_1
)
{
	.reg .pred 	%p<2>;
	.reg .b32 	%r<5>;
	.reg .b32 	%f<3>;
	.reg .b64 	%rd<8>;

	ld.param.u64 	%rd1, [_Z16coalesced_accessPfS__param_0];
	ld.param.u64 	%rd2, [_Z16coalesced_accessPfS__param_1];
	mov.u32 	%r2, %ctaid.x;
	mov.u32 	%r3, %ntid.x;
	mov.u32 	%r4, %tid.x;
	mad.lo.s32 	%r1, %r2, %r3, %r4;
	setp.gt.s32 	%p1, %r1, 33554431;
	@%p1 bra 	$L__BB0_2;
	cvta.to.global.u64 	%rd3, %rd1;
	cvta.to.global.u64 	%rd4, %rd2;
	mul.wide.s32 	%rd5, %r1, 4;
	add.s64 	%rd6, %rd3, %rd5;
	ld.global.f32 	%f1, [%rd6];
	add.f32 	%f2, %f1, %f1;
	add.s64 	%rd7, %rd4, %rd5;
	st.global.f32 	[%rd7], %f2;
$L__BB0_2:
	ret;

}
	// .globl	_Z14strided_accessPfS_i
.visible .entry _Z14strided_accessPfS_i(
	.param .u64 .ptr .align 1 _Z14strided_accessPfS_i_param_0,
	.param .u64 .ptr .align 1 _Z14strided_accessPfS_i_param_1,
	.param .u32 _Z14strided_accessPfS_i_param_2
)
{
	.reg .pred 	%p<2>;
	.reg .b32 	%r<12>;
	.reg .b32 	%f<3>;
	.reg .b64 	%rd<9>;

	ld.param.u64 	%rd1, [_Z14strided_accessPfS_i_param_0];
	ld.param.u64 	%rd2, [_Z14strided_accessPfS_i_param_1];
	ld.param.u32 	%r2, [_Z14strided_accessPfS_i_param_2];
	mov.u32 	%r3, %ctaid.x;
	mov.u32 	%r4, %ntid.x;
	mov.u32 	%r5, %tid.x;
	mad.lo.s32 	%r1, %r3, %r4, %r5;
	setp.gt.s32 	%p1, %r1, 33554431;
	@%p1 bra 	$L__BB1_2;
	cvta.to.global.u64 	%rd3, %rd1;
	cvta.to.global.u64 	%rd4, %rd2;
	mul.lo.s32 	%r6, %r2, %r1;
	shr.s32 	%r7, %r6, 31;
	shr.u32 	%r8, %r7, 7;
	add.s32 	%r9, %r6, %r8;
	and.b32  	%r10, %r9, -33554432;
	sub.s32 	%r11, %r6, %r10;
	mul.wide.s32 	%rd5, %r11, 4;
	add.s64 	%rd6, %rd3, %rd5;
	ld.global.f32 	%f1, [%rd6];
	add.f32 	%f2, %f1, %f1;
	mul.wide.s32 	%rd7, %r1, 4;
	add.s64 	%rd8, %rd4, %rd7;
	st.global.f32 	[%rd8], %f2;
$L__BB1_2:
	ret;

}
	// .globl	_Z28shared_memory_bank_conflictsPfS_i
.visible .entry _Z28shared_memory_bank_conflictsPfS_i(
	.param .u64 .ptr .align 1 _Z28shared_memory_bank_conflictsPfS_i_param_0,
	.param .u64 .ptr .align 1 _Z28shared_memory_bank_conflictsPfS_i_param_1,
	.param .u32 _Z28shared_memory_bank_conflictsPfS_i_param_2
)
{
	.reg .pred 	%p<3>;
	.reg .b32 	%r<14>;
	.reg .b32 	%f<4>;
	.reg .b64 	%rd<9>;
	// demoted variable
	.shared .align 4 .b8 _ZZ28shared_memory_bank_conflictsPfS_iE11shared_data[1024];
	ld.param.u64 	%rd1, [_Z28shared_memory_bank_conflictsPfS_i_param_0];
	ld.param.u64 	%rd2, [_Z28shared_memory_bank_conflictsPfS_i_param_1];
	ld.param.u32 	%r3, [_Z28shared_memory_bank_conflictsPfS_i_param_2];
	mov.u32 	%r4, %ctaid.x;
	mov.u32 	%r5, %ntid.x;
	mov.u32 	%r1, %tid.x;
	mad.lo.s32 	%r2, %r4, %r5, %r1;
	setp.gt.s32 	%p1, %r2, 33554431;
	@%p1 bra 	$L__BB2_2;
	cvta.to.global.u64 	%rd3, %rd1;
	mul.wide.s32 	%rd4, %r2, 4;
	add.s64 	%rd5, %rd3, %rd4;
	ld.global.f32 	%f1, [%rd5];
	shl.b32 	%r6, %r1, 2;
	mov.u32 	%r7, _ZZ28shared_memory_bank_conflictsPfS_iE11shared_data;
	add.s32 	%r8, %r7, %r6;
	st.shared.f32 	[%r8], %f1;
$L__BB2_2:
	setp.gt.s32 	%p2, %r2, 33554431;
	bar.sync 	0;
	@%p2 bra 	$L__BB2_4;
	mul.lo.s32 	%r9, %r3, %r1;
	shl.b32 	%r10, %r9, 2;
	and.b32  	%r11, %r10, 1020;
	mov.u32 	%r12, _ZZ28shared_memory_bank_conflictsPfS_iE11shared_data;
	add.s32 	%r13, %r12, %r11;
	ld.shared.f32 	%f2, [%r13];
	add.f32 	%f3, %f2, %f2;
	cvta.to.global.u64 	%rd6, %rd2;
	mul.wide.s32 	%rd7, %r2, 4;
	add.s64 	%rd8, %rd6, %rd7;
	st.global.f32 	[%rd8], %f3;
$L__BB2_4:
	ret;

}
	// .globl	_Z17misaligned_accessPfS_i
.visible .entry _Z17misaligned_accessPfS_i(
	.param .u64 .ptr .align 1 _Z17misaligned_accessPfS_i_param_0,
	.param .u64 .ptr .align 1 _Z17misaligned_accessPfS_i_param_1,
	.param .u32 _Z17misaligned_accessPfS_i_param_2
)
{
	.reg .pred 	%p<2>;
	.reg .b32 	%r<8>;
	.reg .b32 	%f<3>;
	.reg .b64 	%rd<9>;

	ld.param.u64 	%rd1, [_Z17misaligned_accessPfS_i_param_0];
	ld.param.u64 	%rd2, [_Z17misaligned_accessPfS_i_param_1];
	ld.param.u32 	%r2, [_Z17misaligned_accessPfS_i_param_2];
	mov.u32 	%r3, %ctaid.x;
	mov.u32 	%r4, %ntid.x;
	mov.u32 	%r5, %tid.x;
	mad.lo.s32 	%r1, %r3, %r4, %r5;
	sub.s32 	%r6, 33554432, %r2;
	setp.ge.s32 	%p1, %r1, %r6;
	@%p1 bra 	$L__BB3_2;
	cvta.to.global.u64 	%rd3, %rd1;
	cvta.to.global.u64 	%rd4, %rd2;
	add.s32 	%r7, %r2, %r1;
	mul.wide.s32 	%rd5, %r7, 4;
	add.s64 	%rd6, %rd3, %rd5;
	ld.global.f32 	%f1, [%rd6];
	add.f32 	%f2, %f1, %f1;
	mul.wide.s32 	%rd7, %r1, 4;
	add.s64 	%rd8, %rd4, %rd7;
	st.global.f32 	[%rd8], %f2;
$L__BB3_2:
	ret;

}
	// .globl	_Z10aos_accessP7Vector4S0_
.visible .entry _Z10aos_accessP7Vector4S0_(
	.param .u64 .ptr .align 1 _Z10aos_accessP7Vector4S0__param_0,
	.param .u64 .ptr .align 1 _Z10aos_accessP7Vector4S0__param_1
)
{
	.reg .pred 	%p<2>;
	.reg .b32 	%r<5>;
	.reg .b32 	%f<9>;
	.reg .b64 	%rd<8>;

	ld.param.u64 	%rd1, [_Z10aos_accessP7Vector4S0__param_0];
	ld.param.u64 	%rd2, [_Z10aos_accessP7Vector4S0__param_1];
	mov.u32 	%r2, %ctaid.x;
	mov.u32 	%r3, %ntid.x;
	mov.u32 	%r4, %tid.x;
	mad.lo.s32 	%r1, %r2, %r3, %r4;
	setp.gt.s32 	%p1, %r1, 8388607;
	@%p1 bra 	$L__BB4_2;
	cvta.to.global.u64 	%rd3, %rd1;
	cvta.to.global.u64 	%rd4, %rd2;
	mul.wide.s32 	%rd5, %r1, 16;
	add.s64 	%rd6, %rd3, %rd5;
	ld.global.f32 	%f1, [%rd6];
	ld.global.f32 	%f2, [%rd6+4];
	ld.global.f32 	%f3, [%rd6+8];
	ld.global.f32 	%f4, [%rd6+12];
	add.f32 	%f5, %f1, %f1;
	add.f32 	%f6, %f2, %f2;
	add.f32 	%f7, %f3, %f3;
	add.f32 	%f8, %f4, %f4;
	add.s64 	%rd7, %rd4, %rd5;
	st.global.f32 	[%rd7], %f5;
	st.global.f32 	[%rd7+4], %f6;
	st.global.f32 	[%rd7+8], %f7;
	st.global.f32 	[%rd7+12], %f8;
$L__BB4_2:
	ret;

}
	// .globl	_Z10soa_accessPfS_S_S_S_S_S_S_
.visible .entry _Z10soa_accessPfS_S_S_S_S_S_S_(
	.param .u64 .ptr .align 1 _Z10soa_accessPfS_S_S_S_S_S_S__param_0,
	.param .u64 .ptr .align 1 _Z10soa_accessPfS_S_S_S_S_S_S__param_1,
	.param .u64 .ptr .align 1 _Z10soa_accessPfS_S_S_S_S_S_S__param_2,
	.param .u64 .ptr .align 1 _Z10soa_accessPfS_S_S_S_S_S_S__param_3,
	.param .u64 .ptr .align 1 _Z10soa_accessPfS_S_S_S_S_S_S__param_4,
	.param .u64 .ptr .align 1 _Z10soa_accessPfS_S_S_S_S_S_S__param_5,
	.param .u64 .ptr .align 1 _Z10soa_accessPfS_S_S_S_S_S_S__param_6,
	.param .u64 .ptr .align 1 _Z10soa_accessPfS_S_S_S_S_S_S__param_7
)
{
	.reg .pred 	%p<2>;
	.reg .b32 	%r<5>;
	.reg .b32 	%f<9>;
	.reg .b64 	%rd<28>;

	ld.param.u64 	%rd2, [_Z10soa_accessPfS_S_S_S_S_S_S__param_1];
	ld.param.u64 	%rd4, [_Z10soa_accessPfS_S_S_S_S_S_S__param_3];
	ld.param.u64 	%rd5, [_Z10soa_accessPfS_S_S_S_S_S_S__param_4];
	ld.param.u64 	%rd6, [_Z10soa_accessPfS_S_S_S_S_S_S__param_5];
	ld.param.u64 	%rd7, [_Z10soa_accessPfS_S_S_S_S_S_S__param_6];
	ld.param.u64 	%rd8, [_Z10soa_accessPfS_S_S_S_S_S_S__param_7];
	mov.u32 	%r2, %ctaid.x;
	mov.u32 	%r3, %ntid.x;
	mov.u32 	%r4, %tid.x;
	mad.lo.s32 	%r1, %r2, %r3, %r4;
	setp.gt.s32 	%p1, %r1, 8388607;
	@%p1 bra 	$L__BB5_2;
	ld.param.u64 	%rd27, [_Z10soa_accessPfS_S_S_S_S_S_S__param_2];
	ld.param.u64 	%rd26, [_Z10soa_accessPfS_S_S_S_S_S_S__param_0];
	cvta.to.global.u64 	%rd9, %rd26;
	cvta.to.global.u64 	%rd10, %rd5;
	cvta.to.global.u64 	%rd11, %rd2;
	cvta.to.global.u64 	%rd12, %rd6;
	cvta.to.global.u64 	%rd13, %rd27;
	cvta.to.global.u64 	%rd14, %rd7;
	cvta.to.global.u64 	%rd15, %rd4;
	cvta.to.global.u64 	%rd16, %rd8;
	mul.wide.s32 	%rd17, %r1, 4;
	add.s64 	%rd18, %rd9, %rd17;
	ld.global.f32 	%f1, [%rd18];
	add.f32 	%f2, %f1, %f1;
	add.s64 	%rd19, %rd10, %rd17;
	st.global.f32 	[%rd19], %f2;
	add.s64 	%rd20, %rd11, %rd17;
	ld.global.f32 	%f3, [%rd20];
	add.f32 	%f4, %f3, %f3;
	add.s64 	%rd21, %rd12, %rd17;
	st.global.f32 	[%rd21], %f4;
	add.s64 	%rd22, %rd13, %rd17;
	ld.global.f32 	%f5, [%rd22];
	add.f32 	%f6, %f5, %f5;
	add.s64 	%rd23, %rd14, %rd17;
	st.global.f32 	[%rd23], %f6;
	add.s64 	%rd24, %rd15, %rd17;
	ld.global.f32 	%f7, [%rd24];
	add.f32 	%f8, %f7, %f7;
	add.s64 	%rd25, %rd16, %rd17;
	st.global.f32 	[%rd25], %f8;
$L__BB5_2:
	ret;

}


// ===== COMPILED SASS (sm_100) =====

	.target	sm_100

	.elftype	@"ET_EXEC"


//--------------------- .note.nv.tkinfo           --------------------------
	.section	.note.nv.tkinfo,"",@"SHT_NOTE"
	.sectionflags	@"SHF_NOTE_NV_TKINFO"
	.tkinfo
        /*0018*/ 	.word	0x00000002
        /*0030*/ 	.string	""
        /*0030*/ 	.string	"ptxas"
        /*0030*/ 	.string	"Cuda compilation tools, release 13.0, V13.0.88"
        /*0030*/ 	.string	"Build cuda_13.0.r13.0/compiler.36424714_0"
        /*0030*/ 	.string	"-arch sm_100 -m 64 "



//--------------------- .note.nv.cuinfo           --------------------------
	.section	.note.nv.cuinfo,"",@"SHT_NOTE"
	.sectionflags	@"SHF_NOTE_NV_CUINFO"
        /*0018*/ 	.short	0x0002
        /*001a*/ 	.short	0x0064
        /*001c*/ 	.short	0x0082
	.zero		2


//--------------------- .nv.info                  --------------------------
	.section	.nv.info,"",@"SHT_CUDA_INFO"
	.align	4


	//----- nvinfo : EIATTR_REGCOUNT
	.align		4
        /*0000*/ 	.byte	0x04, 0x2f
        /*0002*/ 	.short	(.L_1 - .L_0)
	.align		4
.L_0:
        /*0004*/ 	.word	index@(_Z16coalesced_accessPfS_)
        /*0008*/ 	.word	0x0000000a


	//----- nvinfo : EIATTR_FRAME_SIZE
	.align		4
.L_1:
        /*000c*/ 	.byte	0x04, 0x11
        /*000e*/ 	.short	(.L_3 - .L_2)
	.align		4
.L_2:
        /*0010*/ 	.word	index@(_Z16coalesced_accessPfS_)
        /*0014*/ 	.word	0x00000000


	//----- nvinfo : EIATTR_REGCOUNT
	.align		4
.L_3:
        /*0018*/ 	.byte	0x04, 0x2f
        /*001a*/ 	.short	(.L_5 - .L_4)
	.align		4
.L_4:
        /*001c*/ 	.word	index@(_Z14strided_accessPfS_i)
        /*0020*/ 	.word	0x0000000a


	//----- nvinfo : EIATTR_FRAME_SIZE
	.align		4
.L_5:
        /*0024*/ 	.byte	0x04, 0x11
        /*0026*/ 	.short	(.L_7 - .L_6)
	.align		4
.L_6:
        /*0028*/ 	.word	index@(_Z14strided_accessPfS_i)
        /*002c*/ 	.word	0x00000000


	//----- nvinfo : EIATTR_REGCOUNT
	.align		4
.L_7:
        /*0030*/ 	.byte	0x04, 0x2f
        /*0032*/ 	.short	(.L_9 - .L_8)
	.align		4
.L_8:
        /*0034*/ 	.word	index@(_Z28shared_memory_bank_conflictsPfS_i)
        /*0038*/ 	.word	0x0000000a


	//----- nvinfo : EIATTR_FRAME_SIZE
	.align		4
.L_9:
        /*003c*/ 	.byte	0x04, 0x11
        /*003e*/ 	.short	(.L_11 - .L_10)
	.align		4
.L_10:
        /*0040*/ 	.word	index@(_Z28shared_memory_bank_conflictsPfS_i)
        /*0044*/ 	.word	0x00000000


	//----- nvinfo : EIATTR_REGCOUNT
	.align		4
.L_11:
        /*0048*/ 	.byte	0x04, 0x2f
        /*004a*/ 	.short	(.L_13 - .L_12)
	.align		4
.L_12:
        /*004c*/ 	.word	index@(_Z17misaligned_accessPfS_i)
        /*0050*/ 	.word	0x0000000a


	//----- nvinfo : EIATTR_FRAME_SIZE
	.align		4
.L_13:
        /*0054*/ 	.byte	0x04, 0x11
        /*0056*/ 	.short	(.L_15 - .L_14)
	.align		4
.L_14:
        /*0058*/ 	.word	index@(_Z17misaligned_accessPfS_i)
        /*005c*/ 	.word	0x00000000


	//----- nvinfo : EIATTR_REGCOUNT
	.align		4
.L_15:
        /*0060*/ 	.byte	0x04, 0x2f
        /*0062*/ 	.short	(.L_17 - .L_16)
	.align		4
.L_16:
        /*0064*/ 	.word	index@(_Z10aos_accessP7Vector4S0_)
        /*0068*/ 	.word	0x00000010


	//----- nvinfo : EIATTR_FRAME_SIZE
	.align		4
.L_17:
        /*006c*/ 	.byte	0x04, 0x11
        /*006e*/ 	.short	(.L_19 - .L_18)
	.align		4
.L_18:
        /*0070*/ 	.word	index@(_Z10aos_accessP7Vector4S0_)
        /*0074*/ 	.word	0x00000000


	//----- nvinfo : EIATTR_REGCOUNT
	.align		4
.L_19:
        /*0078*/ 	.byte	0x04, 0x2f
        /*007a*/ 	.short	(.L_21 - .L_20)
	.align		4
.L_20:
        /*007c*/ 	.word	index@(_Z10soa_accessPfS_S_S_S_S_S_S_)
        /*0080*/ 	.word	0x00000014


	//----- nvinfo : EIATTR_FRAME_SIZE
	.align		4
.L_21:
        /*0084*/ 	.byte	0x04, 0x11
        /*0086*/ 	.short	(.L_23 - .L_22)
	.align		4
.L_22:
        /*0088*/ 	.word	index@(_Z10soa_accessPfS_S_S_S_S_S_S_)
        /*008c*/ 	.word	0x00000000


	//----- nvinfo : EIATTR_MIN_STACK_SIZE
	.align		4
.L_23:
        /*0090*/ 	.byte	0x04, 0x12
        /*0092*/ 	.short	(.L_25 - .L_24)
	.align		4
.L_24:
        /*0094*/ 	.word	index@(_Z10soa_accessPfS_S_S_S_S_S_S_)
        /*0098*/ 	.word	0x00000000


	//----- nvinfo : EIATTR_MIN_STACK_SIZE
	.align		4
.L_25:
        /*009c*/ 	.byte	0x04, 0x12
        /*009e*/ 	.short	(.L_27 - .L_26)
	.align		4
.L_26:
        /*00a0*/ 	.word	index@(_Z10aos_accessP7Vector4S0_)
        /*00a4*/ 	.word	0x00000000


	//----- nvinfo : EIATTR_MIN_STACK_SIZE
	.align		4
.L_27:
        /*00a8*/ 	.byte	0x04, 0x12
        /*00aa*/ 	.short	(.L_29 - .L_28)
	.align		4
.L_28:
        /*00ac*/ 	.word	index@(_Z17misaligned_accessPfS_i)
        /*00b0*/ 	.word	0x00000000


	//----- nvinfo : EIATTR_MIN_STACK_SIZE
	.align		4
.L_29:
        /*00b4*/ 	.byte	0x04, 0x12
        /*00b6*/ 	.short	(.L_31 - .L_30)
	.align		4
.L_30:
        /*00b8*/ 	.word	index@(_Z28shared_memory_bank_conflictsPfS_i)
        /*00bc*/ 	.word	0x00000000


	//----- nvinfo : EIATTR_MIN_STACK_SIZE
	.align		4
.L_31:
        /*00c0*/ 	.byte	0x04, 0x12
        /*00c2*/ 	.short	(.L_33 - .L_32)
	.align		4
.L_32:
        /*00c4*/ 	.word	index@(_Z14strided_accessPfS_i)
        /*00c8*/ 	.word	0x00000000


	//----- nvinfo : EIATTR_MIN_STACK_SIZE
	.align		4
.L_33:
        /*00cc*/ 	.byte	0x04, 0x12
        /*00ce*/ 	.short	(.L_35 - .L_34)
	.align		4
.L_34:
        /*00d0*/ 	.word	index@(_Z16coalesced_accessPfS_)
        /*00d4*/ 	.word	0x00000000
.L_35:


//--------------------- .nv.compat                --------------------------
	.section	.nv.compat,"",@"SHT_CUDA_COMPAT_INFO"
	.align	4
        /*0000*/ 	.byte	0x02, 0x09, 0x00, 0x00, 0x02, 0x02, 0x01, 0x00, 0x02, 0x05, 0x05, 0x00, 0x03, 0x07, 0x01, 0x01
        /*0010*/ 	.byte	0x02, 0x03, 0x00, 0x00, 0x02, 0x06, 0x01, 0x00, 0x04, 0x0b, 0x08, 0x00, 0x09, 0x00, 0x00, 0x00
        /*0020*/ 	.byte	0x00, 0x00, 0x00, 0x00


//--------------------- .nv.info._Z10soa_accessPfS_S_S_S_S_S_S_ --------------------------
	.section	.nv.info._Z10soa_accessPfS_S_S_S_S_S_S_,"",@"SHT_CUDA_INFO"
	.sectionflags	@""
	.align	4


	//----- nvinfo : EIATTR_CUDA_API_VERSION
	.align		4
        /*0000*/ 	.byte	0x04, 0x37
        /*0002*/ 	.short	(.L_37 - .L_36)
.L_36:
        /*0004*/ 	.word	0x00000082


	//----- nvinfo : EIATTR_KPARAM_INFO
	.align		4
.L_37:
        /*0008*/ 	.byte	0x04, 0x17
        /*000a*/ 	.short	(.L_39 - .L_38)
.L_38:
        /*000c*/ 	.word	0x00000000
        /*0010*/ 	.short	0x0007
        /*0012*/ 	.short	0x0038
        /*0014*/ 	.byte	0x00, 0xf5, 0x21, 0x00


	//----- nvinfo : EIATTR_KPARAM_INFO
	.align		4
.L_39:
        /*0018*/ 	.byte	0x04, 0x17
        /*001a*/ 	.short	(.L_41 - .L_40)
.L_40:
        /*001c*/ 	.word	0x00000000
        /*0020*/ 	.short	0x0006
        /*0022*/ 	.short	0x0030
        /*0024*/ 	.byte	0x00, 0xf5, 0x21, 0x00


	//----- nvinfo : EIATTR_KPARAM_INFO
	.align		4
.L_41:
        /*0028*/ 	.byte	0x04, 0x17
        /*002a*/ 	.short	(.L_43 - .L_42)
.L_42:
        /*002c*/ 	.word	0x00000000
        /*0030*/ 	.short	0x0005
        /*0032*/ 	.short	0x0028
        /*0034*/ 	.byte	0x00, 0xf5, 0x21, 0x00


	//----- nvinfo : EIATTR_KPARAM_INFO
	.align		4
.L_43:
        /*0038*/ 	.byte	0x04, 0x17
        /*003a*/ 	.short	(.L_45 - .L_44)
.L_44:
        /*003c*/ 	.word	0x00000000
        /*0040*/ 	.short	0x0004
        /*0042*/ 	.short	0x0020
        /*0044*/ 	.byte	0x00, 0xf5, 0x21, 0x00


	//----- nvinfo : EIATTR_KPARAM_INFO
	.align		4
.L_45:
        /*0048*/ 	.byte	0x04, 0x17
        /*004a*/ 	.short	(.L_47 - .L_46)
.L_46:
        /*004c*/ 	.word	0x00000000
        /*0050*/ 	.short	0x0003
        /*0052*/ 	.short	0x0018
        /*0054*/ 	.byte	0x00, 0xf5, 0x21, 0x00


	//----- nvinfo : EIATTR_KPARAM_INFO
	.align		4
.L_47:
        /*0058*/ 	.byte	0x04, 0x17
        /*005a*/ 	.short	(.L_49 - .L_48)
.L_48:
        /*005c*/ 	.word	0x00000000
        /*0060*/ 	.short	0x0002
        /*0062*/ 	.short	0x0010
        /*0064*/ 	.byte	0x00, 0xf5, 0x21, 0x00


	//----- nvinfo : EIATTR_KPARAM_INFO
	.align		4
.L_49:
        /*0068*/ 	.byte	0x04, 0x17
        /*006a*/ 	.short	(.L_51 - .L_50)
.L_50:
        /*006c*/ 	.word	0x00000000
        /*0070*/ 	.short	0x0001
        /*0072*/ 	.short	0x0008
        /*0074*/ 	.byte	0x00, 0xf5, 0x21, 0x00


	//----- nvinfo : EIATTR_KPARAM_INFO
	.align		4
.L_51:
        /*0078*/ 	.byte	0x04, 0x17
        /*007a*/ 	.short	(.L_53 - .L_52)
.L_52:
        /*007c*/ 	.word	0x00000000
        /*0080*/ 	.short	0x0000
        /*0082*/ 	.short	0x0000
        /*0084*/ 	.byte	0x00, 0xf5, 0x21, 0x00


	//----- nvinfo : EIATTR_SPARSE_MMA_MASK
	.align		4
.L_53:
        /*0088*/ 	.byte	0x03, 0x50
        /*008a*/ 	.short	0x0000


	//----- nvinfo : EIATTR_MAXREG_COUNT
	.align		4
        /*008c*/ 	.byte	0x03, 0x1b
        /*008e*/ 	.short	0x00ff


	//----- nvinfo : EIATTR_MERCURY_ISA_VERSION
	.align		4
        /*0090*/ 	.byte	0x03, 0x5f
        /*0092*/ 	.short	0x0101


	//----- nvinfo : EIATTR_VRC_CTA_INIT_COUNT
	.align		4
        /*0094*/ 	.byte	0x02, 0x4a
	.zero		1
	.zero		1


	//----- nvinfo : EIATTR_EXIT_INSTR_OFFSETS
	.align		4
        /*0098*/ 	.byte	0x04, 0x1c
        /*009a*/ 	.short	(.L_55 - .L_54)


	//   ....[0]....
.L_54:
        /*009c*/ 	.word	0x00000060


	//   ....[1]....
        /*00a0*/ 	.word	0x00000240


	//----- nvinfo : EIATTR_CBANK_PARAM_SIZE
	.align		4
.L_55:
        /*00a4*/ 	.byte	0x03, 0x19
        /*00a6*/ 	.short	0x0040


	//----- nvinfo : EIATTR_PARAM_CBANK
	.align		4
        /*00a8*/ 	.byte	0x04, 0x0a
        /*00aa*/ 	.short	(.L_57 - .L_56)
	.align		4
.L_56:
        /*00ac*/ 	.word	index@(.nv.constant0._Z10soa_accessPfS_S_S_S_S_S_S_)
        /*00b0*/ 	.short	0x0380
        /*00b2*/ 	.short	0x0040


	//----- nvinfo : EIATTR_SW_WAR
	.align		4
.L_57:
        /*00b4*/ 	.byte	0x04, 0x36
        /*00b6*/ 	.short	(.L_59 - .L_58)
.L_58:
        /*00b8*/ 	.word	0x00000008
.L_59:


//--------------------- .nv.info._Z10aos_accessP7Vector4S0_ --------------------------
	.section	.nv.info._Z10aos_accessP7Vector4S0_,"",@"SHT_CUDA_INFO"
	.sectionflags	@""
	.align	4


	//----- nvinfo : EIATTR_CUDA_API_VERSION
	.align		4
        /*0000*/ 	.byte	0x04, 0x37
        /*0002*/ 	.short	(.L_61 - .L_60)
.L_60:
        /*0004*/ 	.word	0x00000082


	//----- nvinfo : EIATTR_KPARAM_INFO
	.align		4
.L_61:
        /*0008*/ 	.byte	0x04, 0x17
        /*000a*/ 	.short	(.L_63 - .L_62)
.L_62:
        /*000c*/ 	.word	0x00000000
        /*0010*/ 	.short	0x0001
        /*0012*/ 	.short	0x0008
        /*0014*/ 	.byte	0x00, 0xf5, 0x21, 0x00


	//----- nvinfo : EIATTR_KPARAM_INFO
	.align		4
.L_63:
        /*0018*/ 	.byte	0x04, 0x17
        /*001a*/ 	.short	(.L_65 - .L_64)
.L_64:
        /*001c*/ 	.word	0x00000000
        /*0020*/ 	.short	0x0000
        /*0022*/ 	.short	0x0000
        /*0024*/ 	.byte	0x00, 0xf5, 0x21, 0x00


	//----- nvinfo : EIATTR_SPARSE_MMA_MASK
	.align		4
.L_65:
        /*0028*/ 	.byte	0x03, 0x50
        /*002a*/ 	.short	0x0000


	//----- nvinfo : EIATTR_MAXREG_COUNT
	.align		4
        /*002c*/ 	.byte	0x03, 0x1b
        /*002e*/ 	.short	0x00ff


	//----- nvinfo : EIATTR_MERCURY_ISA_VERSION
	.align		4
        /*0030*/ 	.byte	0x03, 0x5f
        /*0032*/ 	.short	0x0101


	//----- nvinfo : EIATTR_VRC_CTA_INIT_COUNT
	.align		4
        /*0034*/ 	.byte	0x02, 0x4a
	.zero		1
	.zero		1


	//----- nvinfo : EIATTR_EXIT_INSTR_OFFSETS
	.align		4
        /*0038*/ 	.byte	0x04, 0x1c
        /*003a*/ 	.short	(.L_67 - .L_66)


	//   ....[0]....
.L_66:
        /*003c*/ 	.word	0x00000060


	//   ....[1]....
        /*0040*/ 	.word	0x00000180


	//----- nvinfo : EIATTR_CBANK_PARAM_SIZE
	.align		4
.L_67:
        /*0044*/ 	.byte	0x03, 0x19
        /*0046*/ 	.short	0x0010


	//----- nvinfo : EIATTR_PARAM_CBANK
	.align		4
        /*0048*/ 	.byte	0x04, 0x0a
        /*004a*/ 	.short	(.L_69 - .L_68)
	.align		4
.L_68:
        /*004c*/ 	.word	index@(.nv.constant0._Z10aos_accessP7Vector4S0_)
        /*0050*/ 	.short	0x0380
        /*0052*/ 	.short	0x0010


	//----- nvinfo : EIATTR_SW_WAR
	.align		4
.L_69:
        /*0054*/ 	.byte	0x04, 0x36
        /*0056*/ 	.short	(.L_71 - .L_70)
.L_70:
        /*0058*/ 	.word	0x00000008
.L_71:


//--------------------- .nv.info._Z17misaligned_accessPfS_i --------------------------
	.section	.nv.info._Z17misaligned_accessPfS_i,"",@"SHT_CUDA_INFO"
	.sectionflags	@""
	.align	4


	//----- nvinfo : EIATTR_CUDA_API_VERSION
	.align		4
        /*0000*/ 	.byte	0x04, 0x37
        /*0002*/ 	.short	(.L_73 - .L_72)
.L_72:
        /*0004*/ 	.word	0x00000082


	//----- nvinfo : EIATTR_KPARAM_INFO
	.align		4
.L_73:
        /*0008*/ 	.byte	0x04, 0x17
        /*000a*/ 	.short	(.L_75 - .L_74)
.L_74:
        /*000c*/ 	.word	0x00000000
        /*0010*/ 	.short	0x0002
        /*0012*/ 	.short	0x0010
        /*0014*/ 	.byte	0x00, 0xf0, 0x11, 0x00


	//----- nvinfo : EIATTR_KPARAM_INFO
	.align		4
.L_75:
        /*0018*/ 	.byte	0x04, 0x17
        /*001a*/ 	.short	(.L_77 - .L_76)
.L_76:
        /*001c*/ 	.word	0x00000000
        /*0020*/ 	.short	0x0001
        /*0022*/ 	.short	0x0008
        /*0024*/ 	.byte	0x00, 0xf5, 0x21, 0x00


	//----- nvinfo : EIATTR_KPARAM_INFO
	.align		4
.L_77:
        /*0028*/ 	.byte	0x04, 0x17
        /*002a*/ 	.short	(.L_79 - .L_78)
.L_78:
        /*002c*/ 	.word	0x00000000
        /*0030*/ 	.short	0x0000
        /*0032*/ 	.short	0x0000
        /*0034*/ 	.byte	0x00, 0xf5, 0x21, 0x00


	//----- nvinfo : EIATTR_SPARSE_MMA_MASK
	.align		4
.L_79:
        /*0038*/ 	.byte	0x03, 0x50
        /*003a*/ 	.short	0x0000


	//----- nvinfo : EIATTR_MAXREG_COUNT
	.align		4
        /*003c*/ 	.byte	0x03, 0x1b
        /*003e*/ 	.short	0x00ff


	//----- nvinfo : EIATTR_MERCURY_ISA_VERSION
	.align		4
        /*0040*/ 	.byte	0x03, 0x5f
        /*0042*/ 	.short	0x0101


	//----- nvinfo : EIATTR_VRC_CTA_INIT_COUNT
	.align		4
        /*0044*/ 	.byte	0x02, 0x4a
	.zero		1
	.zero		1


	//----- nvinfo : EIATTR_EXIT_INSTR_OFFSETS
	.align		4
        /*0048*/ 	.byte	0x04, 0x1c
        /*004a*/ 	.short	(.L_81 - .L_80)


	//   ....[0]....
.L_80:
        /*004c*/ 	.word	0x00000080


	//   ....[1]....
        /*0050*/ 	.word	0x00000120


	//----- nvinfo : EIATTR_CBANK_PARAM_SIZE
	.align		4
.L_81:
        /*0054*/ 	.byte	0x03, 0x19
        /*0056*/ 	.short	0x0014


	//----- nvinfo : EIATTR_PARAM_CBANK
	.align		4
        /*0058*/ 	.byte	0x04, 0x0a
        /*005a*/ 	.short	(.L_83 - .L_82)
	.align		4
.L_82:
        /*005c*/ 	.word	index@(.nv.constant0._Z17misaligned_accessPfS_i)
        /*0060*/ 	.short	0x0380
        /*0062*/ 	.short	0x0014


	//----- nvinfo : EIATTR_SW_WAR
	.align		4
.L_83:
        /*0064*/ 	.byte	0x04, 0x36
        /*0066*/ 	.short	(.L_85 - .L_84)
.L_84:
        /*0068*/ 	.word	0x00000008
.L_85:


//--------------------- .nv.info._Z28shared_memory_bank_conflictsPfS_i --------------------------
	.section	.nv.info._Z28shared_memory_bank_conflictsPfS_i,"",@"SHT_CUDA_INFO"
	.sectionflags	@""
	.align	4


	//----- nvinfo : EIATTR_CUDA_API_VERSION
	.align		4
        /*0000*/ 	.byte	0x04, 0x37
        /*0002*/ 	.short	(.L_87 - .L_86)
.L_86:
        /*0004*/ 	.word	0x00000082


	//----- nvinfo : EIATTR_KPARAM_INFO
	.align		4
.L_87:
        /*0008*/ 	.byte	0x04, 0x17
        /*000a*/ 	.short	(.L_89 - .L_88)
.L_88:
        /*000c*/ 	.word	0x00000000
        /*0010*/ 	.short	0x0002
        /*0012*/ 	.short	0x0010
        /*0014*/ 	.byte	0x00, 0xf0, 0x11, 0x00


	//----- nvinfo : EIATTR_KPARAM_INFO
	.align		4
.L_89:
        /*0018*/ 	.byte	0x04, 0x17
        /*001a*/ 	.short	(.L_91 - .L_90)
.L_90:
        /*001c*/ 	.word	0x00000000
        /*0020*/ 	.short	0x0001
        /*0022*/ 	.short	0x0008
        /*0024*/ 	.byte	0x00, 0xf5, 0x21, 0x00


	//----- nvinfo : EIATTR_KPARAM_INFO
	.align		4
.L_91:
        /*0028*/ 	.byte	0x04, 0x17
        /*002a*/ 	.short	(.L_93 - .L_92)
.L_92:
        /*002c*/ 	.word	0x00000000
        /*0030*/ 	.short	0x0000
        /*0032*/ 	.short	0x0000
        /*0034*/ 	.byte	0x00, 0xf5, 0x21, 0x00


	//----- nvinfo : EIATTR_SPARSE_MMA_MASK
	.align		4
.L_93:
        /*0038*/ 	.byte	0x03, 0x50
        /*003a*/ 	.short	0x0000


	//----- nvinfo : EIATTR_MAXREG_COUNT
	.align		4
        /*003c*/ 	.byte	0x03, 0x1b
        /*003e*/ 	.short	0x00ff


	//----- nvinfo : EIATTR_NUM_BARRIERS
	.align		4
        /*0040*/ 	.byte	0x02, 0x4c
        /*0042*/ 	.byte	0x01
	.zero		1


	//----- nvinfo : EIATTR_MERCURY_ISA_VERSION
	.align		4
        /*0044*/ 	.byte	0x03, 0x5f
        /*0046*/ 	.short	0x0101


	//----- nvinfo : EIATTR_VRC_CTA_INIT_COUNT
	.align		4
        /*0048*/ 	.byte	0x02, 0x4a
	.zero		1
	.zero		1


	//----- nvinfo : EIATTR_EXIT_INSTR_OFFSETS
	.align		4
        /*004c*/ 	.byte	0x04, 0x1c
        /*004e*/ 	.short	(.L_95 - .L_94)


	//   ....[0]....
.L_94:
        /*0050*/ 	.word	0x00000130


	//   ....[1]....
        /*0054*/ 	.word	0x00000200


	//----- nvinfo : EIATTR_CRS_STACK_SIZE
	.align		4
.L_95:
        /*0058*/ 	.byte	0x04, 0x1e
        /*005a*/ 	.short	(.L_97 - .L_96)
.L_96:
        /*005c*/ 	.word	0x00000000


	//----- nvinfo : EIATTR_CBANK_PARAM_SIZE
	.align		4
.L_97:
        /*0060*/ 	.byte	0x03, 0x19
        /*0062*/ 	.short	0x0014


	//----- nvinfo : EIATTR_PARAM_CBANK
	.align		4
        /*0064*/ 	.byte	0x04, 0x0a
        /*0066*/ 	.short	(.L_99 - .L_98)
	.align		4
.L_98:
        /*0068*/ 	.word	index@(.nv.constant0._Z28shared_memory_bank_conflictsPfS_i)
        /*006c*/ 	.short	0x0380
        /*006e*/ 	.short	0x0014


	//----- nvinfo : EIATTR_SW_WAR
	.align		4
.L_99:
        /*0070*/ 	.byte	0x04, 0x36
        /*0072*/ 	.short	(.L_101 - .L_100)
.L_100:
        /*0074*/ 	.word	0x00000008
.L_101:


//--------------------- .nv.info._Z14strided_accessPfS_i --------------------------
	.section	.nv.info._Z14strided_accessPfS_i,"",@"SHT_CUDA_INFO"
	.sectionflags	@""
	.align	4


	//----- nvinfo : EIATTR_CUDA_API_VERSION
	.align		4
        /*0000*/ 	.byte	0x04, 0x37
        /*0002*/ 	.short	(.L_103 - .L_102)
.L_102:
        /*0004*/ 	.word	0x00000082


	//----- nvinfo : EIATTR_KPARAM_INFO
	.align		4
.L_103:
        /*0008*/ 	.byte	0x04, 0x17
        /*000a*/ 	.short	(.L_105 - .L_104)
.L_104:
        /*000c*/ 	.word	0x00000000
        /*0010*/ 	.short	0x0002
        /*0012*/ 	.short	0x0010
        /*0014*/ 	.byte	0x00, 0xf0, 0x11, 0x00


	//----- nvinfo : EIATTR_KPARAM_INFO
	.align		4
.L_105:
        /*0018*/ 	.byte	0x04, 0x17
        /*001a*/ 	.short	(.L_107 - .L_106)
.L_106:
        /*001c*/ 	.word	0x00000000
        /*0020*/ 	.short	0x0001
        /*0022*/ 	.short	0x0008
        /*0024*/ 	.byte	0x00, 0xf5, 0x21, 0x00


	//----- nvinfo : EIATTR_KPARAM_INFO
	.align		4
.L_107:
        /*0028*/ 	.byte	0x04, 0x17
        /*002a*/ 	.short	(.L_109 - .L_108)
.L_108:
        /*002c*/ 	.word	0x00000000
        /*0030*/ 	.short	0x0000
        /*0032*/ 	.short	0x0000
        /*0034*/ 	.byte	0x00, 0xf5, 0x21, 0x00


	//----- nvinfo : EIATTR_SPARSE_MMA_MASK
	.align		4
.L_109:
        /*0038*/ 	.byte	0x03, 0x50
        /*003a*/ 	.short	0x0000


	//----- nvinfo : EIATTR_MAXREG_COUNT
	.align		4
        /*003c*/ 	.byte	0x03, 0x1b
        /*003e*/ 	.short	0x00ff


	//----- nvinfo : EIATTR_MERCURY_ISA_VERSION
	.align		4
        /*0040*/ 	.byte	0x03, 0x5f
        /*0042*/ 	.short	0x0101


	//----- nvinfo : EIATTR_VRC_CTA_INIT_COUNT
	.align		4
        /*0044*/ 	.byte	0x02, 0x4a
	.zero		1
	.zero		1


	//----- nvinfo : EIATTR_EXIT_INSTR_OFFSETS
	.align		4
        /*0048*/ 	.byte	0x04, 0x1c
        /*004a*/ 	.short	(.L_111 - .L_110)


	//   ....[0]....
.L_110:
        /*004c*/ 	.word	0x00000060


	//   ....[1]....
        /*0050*/ 	.word	0x00000150


	//----- nvinfo : EIATTR_CBANK_PARAM_SIZE
	.align		4
.L_111:
        /*0054*/ 	.byte	0x03, 0x19
        /*0056*/ 	.short	0x0014


	//----- nvinfo : EIATTR_PARAM_CBANK
	.align		4
        /*0058*/ 	.byte	0x04, 0x0a
        /*005a*/ 	.short	(.L_113 - .L_112)
	.align		4
.L_112:
        /*005c*/ 	.word	index@(.nv.constant0._Z14strided_accessPfS_i)
        /*0060*/ 	.short	0x0380
        /*0062*/ 	.short	0x0014


	//----- nvinfo : EIATTR_SW_WAR
	.align		4
.L_113:
        /*0064*/ 	.byte	0x04, 0x36
        /*0066*/ 	.short	(.L_115 - .L_114)
.L_114:
        /*0068*/ 	.word	0x00000008
.L_115:


//--------------------- .nv.info._Z16coalesced_accessPfS_ --------------------------
	.section	.nv.info._Z16coalesced_accessPfS_,"",@"SHT_CUDA_INFO"
	.sectionflags	@""
	.align	4


	//----- nvinfo : EIATTR_CUDA_API_VERSION
	.align		4
        /*0000*/ 	.byte	0x04, 0x37
        /*0002*/ 	.short	(.L_117 - .L_116)
.L_116:
        /*0004*/ 	.word	0x00000082


	//----- nvinfo : EIATTR_KPARAM_INFO
	.align		4
.L_117:
        /*0008*/ 	.byte	0x04, 0x17
        /*000a*/ 	.short	(.L_119 - .L_118)
.L_118:
        /*000c*/ 	.word	0x00000000
        /*0010*/ 	.short	0x0001
        /*0012*/ 	.short	0x0008
        /*0014*/ 	.byte	0x00, 0xf5, 0x21, 0x00


	//----- nvinfo : EIATTR_KPARAM_INFO
	.align		4
.L_119:
        /*0018*/ 	.byte	0x04, 0x17
        /*001a*/ 	.short	(.L_121 - .L_120)
.L_120:
        /*001c*/ 	.word	0x00000000
        /*0020*/ 	.short	0x0000
        /*0022*/ 	.short	0x0000
        /*0024*/ 	.byte	0x00, 0xf5, 0x21, 0x00


	//----- nvinfo : EIATTR_SPARSE_MMA_MASK
	.align		4
.L_121:
        /*0028*/ 	.byte	0x03, 0x50
        /*002a*/ 	.short	0x0000


	//----- nvinfo : EIATTR_MAXREG_COUNT
	.align		4
        /*002c*/ 	.byte	0x03, 0x1b
        /*002e*/ 	.short	0x00ff


	//----- nvinfo : EIATTR_MERCURY_ISA_VERSION
	.align		4
        /*0030*/ 	.byte	0x03, 0x5f
        /*0032*/ 	.short	0x0101


	//----- nvinfo : EIATTR_VRC_CTA_INIT_COUNT
	.align		4
        /*0034*/ 	.byte	0x02, 0x4a
	.zero		1
	.zero		1


	//----- nvinfo : EIATTR_EXIT_INSTR_OFFSETS
	.align		4
        /*0038*/ 	.byte	0x04, 0x1c
        /*003a*/ 	.short	(.L_123 - .L_122)


	//   ....[0]....
.L_122:
        /*003c*/ 	.word	0x00000060


	//   ....[1]....
        /*0040*/ 	.word	0x000000f0


	//----- nvinfo : EIATTR_CBANK_PARAM_SIZE
	.align		4
.L_123:
        /*0044*/ 	.byte	0x03, 0x19
        /*0046*/ 	.short	0x0010


	//----- nvinfo : EIATTR_PARAM_CBANK
	.align		4
        /*0048*/ 	.byte	0x04, 0x0a
        /*004a*/ 	.short	(.L_125 - .L_124)
	.align		4
.L_124:
        /*004c*/ 	.word	index@(.nv.constant0._Z16coalesced_accessPfS_)
        /*0050*/ 	.short	0x0380
        /*0052*/ 	.short	0x0010


	//----- nvinfo : EIATTR_SW_WAR
	.align		4
.L_125:
        /*0054*/ 	.byte	0x04, 0x36
        /*0056*/ 	.short	(.L_127 - .L_126)
.L_126:
        /*0058*/ 	.word	0x00000008
.L_127:


//--------------------- .nv.callgraph             --------------------------
	.section	.nv.callgraph,"",@"SHT_CUDA_CALLGRAPH"
	.align	4
	.sectionentsize	8
	.align		4
        /*0000*/ 	.word	0x00000000
	.align		4
        /*0004*/ 	.word	0xffffffff
	.align		4
        /*0008*/ 	.word	0x00000000
	.align		4
        /*000c*/ 	.word	0xfffffffe
	.align		4
        /*0010*/ 	.word	0x00000000
	.align		4
        /*0014*/ 	.word	0xfffffffd
	.align		4
        /*0018*/ 	.word	0x00000000
	.align		4
        /*001c*/ 	.word	0xfffffffc


//--------------------- .text._Z10soa_accessPfS_S_S_S_S_S_S_ --------------------------
	.section	.text._Z10soa_accessPfS_S_S_S_S_S_S_,"ax",@progbits
	.align	128
        .global         _Z10soa_accessPfS_S_S_S_S_S_S_
        .type           _Z10soa_accessPfS_S_S_S_S_S_S_,@function
        .size           _Z10soa_accessPfS_S_S_S_S_S_S_,(.L_x_8 - _Z10soa_accessPfS_S_S_S_S_S_S_)
        .other          _Z10soa_accessPfS_S_S_S_S_S_S_,@"STO_CUDA_ENTRY STV_DEFAULT"
_Z10soa_accessPfS_S_S_S_S_S_S_:
.text._Z10soa_accessPfS_S_S_S_S_S_S_:
[----:B------:R-:W-:Y:S01]  /*0000*/  LDC R1, c[0x0][0x37c] ;  /* 0x0000df00ff017b82 */ /* 0x000fe20000000800 */
[----:B------:R-:W0:Y:S07]  /*0010*/  S2R R3, SR_TID.X ;  /* 0x0000000000037919 */ /* 0x000e2e0000002100 */
[----:B------:R-:W0:Y:S08]  /*0020*/  S2UR UR4, SR_CTAID.X ;  /* 0x00000000000479c3 */ /* 0x000e300000002500 */
[----:B------:R-:W0:Y:S02]  /*0030*/  LDC R0, c[0x0][0x360] ;  /* 0x0000d800ff007b82 */ /* 0x000e240000000800 */
[----:B0-----:R-:W-:-:S05]  /*0040*/  IMAD R0, R0, UR4, R3 ;  /* 0x0000000400007c24 */ /* 0x001fca000f8e0203 */
[----:B------:R-:W-:-:S13]  /*0050*/  ISETP.GT.AND P0, PT, R0, 0x7fffff, PT ;  /* 0x007fffff0000780c */ /* 0x000fda0003f04270 */
[----:B------:R-:W-:Y:S05]  /*0060*/  @P0 EXIT ;  /* 0x000000000000094d */ /* 0x000fea0003800000 */
[----:B------:R-:W0:Y:S01]  /*0070*/  LDC.64 R2, c[0x0][0x380] ;  /* 0x0000e000ff027b82 */ /* 0x000e220000000a00 */
[----:B------:R-:W1:Y:S07]  /*0080*/  LDCU.64 UR4, c[0x0][0x358] ;  /* 0x00006b00ff0477ac */ /* 0x000e6e0008000a00 */
[----:B------:R-:W2:Y:S08]  /*0090*/  LDC.64 R4, c[0x0][0x3a0] ;  /* 0x0000e800ff047b82 */ /* 0x000eb00000000a00 */
[----:B------:R-:W3:Y:S01]  /*00a0*/  LDC.64 R6, c[0x0][0x388] ;  /* 0x0000e200ff067b82 */ /* 0x000ee20000000a00 */
[----:B0-----:R-:W-:-:S07]  /*00b0*/  IMAD.WIDE R2, R0, 0x4, R2 ;  /* 0x0000000400027825 */ /* 0x001fce00078e0202 */
[----:B------:R-:W0:Y:S01]  /*00c0*/  LDC.64 R8, c[0x0][0x3a8] ;  /* 0x0000ea00ff087b82 */ /* 0x000e220000000a00 */
[----:B-1----:R-:W4:Y:S01]  /*00d0*/  LDG.E R2, desc[UR4][R2.64] ;  /* 0x0000000402027981 */ /* 0x002f22000c1e1900 */
[----:B--2---:R-:W-:-:S06]  /*00e0*/  IMAD.WIDE R4, R0, 0x4, R4 ;  /* 0x0000000400047825 */ /* 0x004fcc00078e0204 */
[----:B------:R-:W1:Y:S01]  /*00f0*/  LDC.64 R10, c[0x0][0x390] ;  /* 0x0000e400ff0a7b82 */ /* 0x000e620000000a00 */
[----:B---3--:R-:W-:-:S07]  /*0100*/  IMAD.WIDE R6, R0, 0x4, R6 ;  /* 0x0000000400067825 */ /* 0x008fce00078e0206 */
[----:B------:R-:W2:Y:S01]  /*0110*/  LDC.64 R12, c[0x0][0x398] ;  /* 0x0000e600ff0c7b82 */ /* 0x000ea20000000a00 */
[----:B----4-:R-:W-:-:S05]  /*0120*/  FADD R15, R2, R2 ;  /* 0x00000002020f7221 */ /* 0x010fca0000000000 */
[----:B------:R3:W-:Y:S04]  /*0130*/  STG.E desc[UR4][R4.64], R15 ;  /* 0x0000000f04007986 */ /* 0x0007e8000c101904 */
[----:B------:R-:W4:Y:S01]  /*0140*/  LDG.E R6, desc[UR4][R6.64] ;  /* 0x0000000406067981 */ /* 0x000f22000c1e1900 */
[----:B0-----:R-:W-:-:S04]  /*0150*/  IMAD.WIDE R8, R0, 0x4, R8 ;  /* 0x0000000400087825 */ /* 0x001fc800078e0208 */
[----:B-1----:R-:W-:Y:S02]  /*0160*/  IMAD.WIDE R2, R0, 0x4, R10 ;  /* 0x0000000400027825 */ /* 0x002fe400078e020a */
[----:B------:R-:W3:Y:S02]  /*0170*/  LDC.64 R10, c[0x0][0x3b0] ;  /* 0x0000ec00ff0a7b82 */ /* 0x000ee40000000a00 */
[----:B----4-:R-:W-:-:S05]  /*0180*/  FADD R17, R6, R6 ;  /* 0x0000000606117221 */ /* 0x010fca0000000000 */
[----:B------:R0:W-:Y:S04]  /*0190*/  STG.E desc[UR4][R8.64], R17 ;  /* 0x0000001108007986 */ /* 0x0001e8000c101904 */
[----:B------:R-:W4:Y:S01]  /*01a0*/  LDG.E R2, desc[UR4][R2.64] ;  /* 0x0000000402027981 */ /* 0x000f22000c1e1900 */
[C---:B---3--:R-:W-:Y:S02]  /*01b0*/  IMAD.WIDE R4, R0.reuse, 0x4, R10 ;  /* 0x0000000400047825 */ /* 0x048fe400078e020a */
[----:B------:R-:W1:Y:S02]  /*01c0*/  LDC.64 R10, c[0x0][0x3b8] ;  /* 0x0000ee00ff0a7b82 */ /* 0x000e640000000a00 */
[----:B--2---:R-:W-:-:S04]  /*01d0*/  IMAD.WIDE R6, R0, 0x4, R12 ;  /* 0x0000000400067825 */ /* 0x004fc800078e020c */
[----:B----4-:R-:W-:-:S05]  /*01e0*/  FADD R15, R2, R2 ;  /* 0x00000002020f7221 */ /* 0x010fca0000000000 */
[----:B------:R-:W-:Y:S04]  /*01f0*/  STG.E desc[UR4][R4.64], R15 ;  /* 0x0000000f04007986 */ /* 0x000fe8000c101904 */
[----:B------:R-:W0:Y:S01]  /*0200*/  LDG.E R6, desc[UR4][R6.64] ;  /* 0x0000000406067981 */ /* 0x000e22000c1e1900 */
[----:B-1----:R-:W-:-:S04]  /*0210*/  IMAD.WIDE R10, R0, 0x4, R10 ;  /* 0x00000004000a7825 */ /* 0x002fc800078e020a */
[----:B0-----:R-:W-:-:S05]  /*0220*/  FADD R9, R6, R6 ;  /* 0x0000000606097221 */ /* 0x001fca0000000000 */
[----:B------:R-:W-:Y:S01]  /*0230*/  STG.E desc[UR4][R10.64], R9 ;  /* 0x000000090a007986 */ /* 0x000fe2000c101904 */
[----:B------:R-:W-:Y:S05]  /*0240*/  EXIT ;  /* 0x000000000000794d */ /* 0x000fea0003800000 */
.L_x_0:
[----:B------:R-:W-:-:S00]  /*0250*/  BRA `(.L_x_0) ;  /* 0xfffffffc00fc7947 */ /* 0x000fc0000383ffff */
[----:B------:R-:W-:-:S00]  /*0260*/  NOP ;  /* 0x0000000000007918 */ /* 0x000fc00000000000 */
        /* <DEDUP_REMOVED lines=9> */
.L_x_8:


//--------------------- .text._Z10aos_accessP7Vector4S0_ --------------------------
	.section	.text._Z10aos_accessP7Vector4S0_,"ax",@progbits
	.align	128
        .global         _Z10aos_accessP7Vector4S0_
        .type           _Z10aos_accessP7Vector4S0_,@function
        .size           _Z10aos_accessP7Vector4S0_,(.L_x_9 - _Z10aos_accessP7Vector4S0_)
        .other          _Z10aos_accessP7Vector4S0_,@"STO_CUDA_ENTRY STV_DEFAULT"
_Z10aos_accessP7Vector4S0_:
.text._Z10aos_accessP7Vector4S0_:
        /* <DEDUP_REMOVED lines=9> */
[----:B------:R-:W2:Y:S01]  /*0090*/  LDC.64 R4, c[0x0][0x388] ;  /* 0x0000e200ff047b82 */ /* 0x000ea20000000a00 */
[----:B0-----:R-:W-:-:S05]  /*00a0*/  IMAD.WIDE R2, R7, 0x10, R2 ;  /* 0x0000001007027825 */ /* 0x001fca00078e0202 */
[----:B-1----:R-:W3:Y:S04]  /*00b0*/  LDG.E R0, desc[UR4][R2.64] ;  /* 0x0000000402007981 */ /* 0x002ee8000c1e1900 */
[----:B------:R-:W4:Y:S04]  /*00c0*/  LDG.E R6, desc[UR4][R2.64+0x4] ;  /* 0x0000040402067981 */ /* 0x000f28000c1e1900 */
[----:B------:R-:W5:Y:S04]  /*00d0*/  LDG.E R8, desc[UR4][R2.64+0x8] ;  /* 0x0000080402087981 */ /* 0x000f68000c1e1900 */
[----:B------:R-:W5:Y:S01]  /*00e0*/  LDG.E R9, desc[UR4][R2.64+0xc] ;  /* 0x00000c0402097981 */ /* 0x000f62000c1e1900 */
[----:B--2---:R-:W-:-:S04]  /*00f0*/  IMAD.WIDE R4, R7, 0x10, R4 ;  /* 0x0000001007047825 */ /* 0x004fc800078e0204 */
[----:B---3--:R-:W-:Y:S01]  /*0100*/  FADD R7, R0, R0 ;  /* 0x0000000000077221 */ /* 0x008fe20000000000 */
[----:B----4-:R-:W-:-:S04]  /*0110*/  FADD R11, R6, R6 ;  /* 0x00000006060b7221 */ /* 0x010fc80000000000 */
[----:B------:R-:W-:Y:S01]  /*0120*/  STG.E desc[UR4][R4.64], R7 ;  /* 0x0000000704007986 */ /* 0x000fe2000c101904 */
[----:B-----5:R-:W-:-:S03]  /*0130*/  FADD R13, R8, R8 ;  /* 0x00000008080d7221 */ /* 0x020fc60000000000 */
[----:B------:R-:W-:Y:S01]  /*0140*/  STG.E desc[UR4][R4.64+0x4], R11 ;  /* 0x0000040b04007986 */ /* 0x000fe2000c101904 */
[----:B------:R-:W-:-:S03]  /*0150*/  FADD R9, R9, R9 ;  /* 0x0000000909097221 */ /* 0x000fc60000000000 */
[----:B------:R-:W-:Y:S04]  /*0160*/  STG.E desc[UR4][R4.64+0x8], R13 ;  /* 0x0000080d04007986 */ /* 0x000fe8000c101904 */
[----:B------:R-:W-:Y:S01]  /*0170*/  STG.E desc[UR4][R4.64+0xc], R9 ;  /* 0x00000c0904007986 */ /* 0x000fe2000c101904 */
[----:B------:R-:W-:Y:S05]  /*0180*/  EXIT ;  /* 0x000000000000794d */ /* 0x000fea0003800000 */
.L_x_1:
        /* <DEDUP_REMOVED lines=15> */
.L_x_9:


//--------------------- .text._Z17misaligned_accessPfS_i --------------------------
	.section	.text._Z17misaligned_accessPfS_i,"ax",@progbits
	.align	128
        .global         _Z17misaligned_accessPfS_i
        .type           _Z17misaligned_accessPfS_i,@function
        .size           _Z17misaligned_accessPfS_i,(.L_x_10 - _Z17misaligned_accessPfS_i)
        .other          _Z17misaligned_accessPfS_i,@"STO_CUDA_ENTRY STV_DEFAULT"
_Z17misaligned_accessPfS_i:
.text._Z17misaligned_accessPfS_i:
[----:B------:R-:W-:Y:S01]  /*0000*/  LDC R1, c[0x0][0x37c] ;  /* 0x0000df00ff017b82 */ /* 0x000fe20000000800 */
[----:B------:R-:W0:Y:S07]  /*0010*/  S2R R0, SR_TID.X ;  /* 0x0000000000007919 */ /* 0x000e2e0000002100 */
[----:B------:R-:W0:Y:S01]  /*0020*/  S2UR UR5, SR_CTAID.X ;  /* 0x00000000000579c3 */ /* 0x000e220000002500 */
[----:B------:R-:W1:Y:S07]  /*0030*/  LDCU UR6, c[0x0][0x390] ;  /* 0x00007200ff0677ac */ /* 0x000e6e0008000800 */
[----:B------:R-:W0:Y:S01]  /*0040*/  LDC R7, c[0x0][0x360] ;  /* 0x0000d800ff077b82 */ /* 0x000e220000000800 */
[----:B-1----:R-:W-:Y:S01]  /*0050*/  UIADD3 UR4, UPT, UPT, -UR6, 0x2000000, URZ ;  /* 0x0200000006047890 */ /* 0x002fe2000fffe1ff */
[----:B0-----:R-:W-:-:S05]  /*0060*/  IMAD R7, R7, UR5, R0 ;  /* 0x0000000507077c24 */ /* 0x001fca000f8e0200 */
[----:B------:R-:W-:-:S13]  /*0070*/  ISETP.GE.AND P0, PT, R7, UR4, PT ;  /* 0x0000000407007c0c */ /* 0x000fda000bf06270 */
[----:B------:R-:W-:Y:S05]  /*0080*/  @P0 EXIT ;  /* 0x000000000000094d */ /* 0x000fea0003800000 */
[----:B------:R-:W0:Y:S01]  /*0090*/  LDC.64 R2, c[0x0][0x380] ;  /* 0x0000e000ff027b82 */ /* 0x000e220000000a00 */
[----:B------:R-:W1:Y:S01]  /*00a0*/  LDCU.64 UR4, c[0x0][0x358] ;  /* 0x00006b00ff0477ac */ /* 0x000e620008000a00 */
[----:B------:R-:W-:-:S05]  /*00b0*/  IADD3 R5, PT, PT, R7, UR6, RZ ;  /* 0x0000000607057c10 */ /* 0x000fca000fffe0ff */
[----:B0-----:R-:W-:Y:S02]  /*00c0*/  IMAD.WIDE R2, R5, 0x4, R2 ;  /* 0x0000000405027825 */ /* 0x001fe400078e0202 */
[----:B------:R-:W0:Y:S04]  /*00d0*/  LDC.64 R4, c[0x0][0x388] ;  /* 0x0000e200ff047b82 */ /* 0x000e280000000a00 */
[----:B-1----:R-:W2:Y:S01]  /*00e0*/  LDG.E R2, desc[UR4][R2.64] ;  /* 0x0000000402027981 */ /* 0x002ea2000c1e1900 */
[----:B0-----:R-:W-:-:S04]  /*00f0*/  IMAD.WIDE R4, R7, 0x4, R4 ;  /* 0x0000000407047825 */ /* 0x001fc800078e0204 */
[----:B--2---:R-:W-:-:S05]  /*0100*/  FADD R7, R2, R2 ;  /* 0x0000000202077221 */ /* 0x004fca0000000000 */
[----:B------:R-:W-:Y:S01]  /*0110*/  STG.E desc[UR4][R4.64], R7 ;  /* 0x0000000704007986 */ /* 0x000fe2000c101904 */
[----:B------:R-:W-:Y:S05]  /*0120*/  EXIT ;  /* 0x000000000000794d */ /* 0x000fea0003800000 */
.L_x_2:
        /* <DEDUP_REMOVED lines=13> */
.L_x_10:


//--------------------- .text._Z28shared_memory_bank_conflictsPfS_i --------------------------
	.section	.text._Z28shared_memory_bank_conflictsPfS_i,"ax",@progbits
	.align	128
        .global         _Z28shared_memory_bank_conflictsPfS_i
        .type           _Z28shared_memory_bank_conflictsPfS_i,@function
        .size           _Z28shared_memory_bank_conflictsPfS_i,(.L_x_11 - _Z28shared_memory_bank_conflictsPfS_i)
        .other          _Z28shared_memory_bank_conflictsPfS_i,@"STO_CUDA_ENTRY STV_DEFAULT"
_Z28shared_memory_bank_conflictsPfS_i:
.text._Z28shared_memory_bank_conflictsPfS_i:
[----:B------:R-:W-:Y:S01]  /*0000*/  LDC R1, c[0x0][0x37c] ;  /* 0x0000df00ff017b82 */ /* 0x000fe20000000800 */
[----:B------:R-:W0:Y:S07]  /*0010*/  S2R R0, SR_TID.X ;  /* 0x0000000000007919 */ /* 0x000e2e0000002100 */
[----:B------:R-:W0:Y:S01]  /*0020*/  S2UR UR4, SR_CTAID.X ;  /* 0x00000000000479c3 */ /* 0x000e220000002500 */
[----:B------:R-:W1:Y:S01]  /*0030*/  LDCU.64 UR6, c[0x0][0x358] ;  /* 0x00006b00ff0677ac */ /* 0x000e620008000a00 */
[----:B------:R-:W-:Y:S06]  /*0040*/  BSSY.RECONVERGENT B0, `(.L_x_3) ;  /* 0x000000d000007945 */ /* 0x000fec0003800200 */
[----:B------:R-:W0:Y:S02]  /*0050*/  LDC R5, c[0x0][0x360] ;  /* 0x0000d800ff057b82 */ /* 0x000e240000000800 */
[----:B0-----:R-:W-:-:S05]  /*0060*/  IMAD R5, R5, UR4, R0 ;  /* 0x0000000405057c24 */ /* 0x001fca000f8e0200 */
[----:B------:R-:W-:-:S13]  /*0070*/  ISETP.GT.AND P0, PT, R5, 0x1ffffff, PT ;  /* 0x01ffffff0500780c */ /* 0x000fda0003f04270 */
[----:B-1----:R-:W-:Y:S05]  /*0080*/  @P0 BRA `(.L_x_4) ;  /* 0x0000000000200947 */ /* 0x002fea0003800000 */
[----:B------:R-:W0:Y:S02]  /*0090*/  LDC.64 R2, c[0x0][0x380] ;  /* 0x0000e000ff027b82 */ /* 0x000e240000000a00 */
[----:B0-----:R-:W-:-:S06]  /*00a0*/  IMAD.WIDE R2, R5, 0x4, R2 ;  /* 0x0000000405027825 */ /* 0x001fcc00078e0202 */
[----:B------:R-:W2:Y:S01]  /*00b0*/  LDG.E R2, desc[UR6][R2.64] ;  /* 0x0000000602027981 */ /* 0x000ea2000c1e1900 */
[----:B------:R-:W0:Y:S01]  /*00c0*/  S2UR UR5, SR_CgaCtaId ;  /* 0x00000000000579c3 */ /* 0x000e220000008800 */
[----:B------:R-:W-:Y:S02]  /*00d0*/  UMOV UR4, 0x400 ;  /* 0x0000040000047882 */ /* 0x000fe40000000000 */
[----:B0-----:R-:W-:-:S06]  /*00e0*/  ULEA UR4, UR5, UR4, 0x18 ;  /* 0x0000000405047291 */ /* 0x001fcc000f8ec0ff */
[----:B------:R-:W-:-:S05]  /*00f0*/  LEA R7, R0, UR4, 0x2 ;  /* 0x0000000400077c11 */ /* 0x000fca000f8e10ff */
[----:B--2---:R0:W-:Y:S02]  /*0100*/  STS [R7], R2 ;  /* 0x0000000207007388 */ /* 0x0041e40000000800 */
.L_x_4:
[----:B------:R-:W-:Y:S05]  /*0110*/  BSYNC.RECONVERGENT B0 ;  /* 0x0000000000007941 */ /* 0x000fea0003800200 */
.L_x_3:
[----:B------:R-:W-:Y:S06]  /*0120*/  BAR.SYNC.DEFER_BLOCKING 0x0 ;  /* 0x0000000000007b1d */ /* 0x000fec0000010000 */
[----:B------:R-:W-:Y:S05]  /*0130*/  @P0 EXIT ;  /* 0x000000000000094d */ /* 0x000fea0003800000 */
[----:B------:R-:W1:Y:S01]  /*0140*/  S2UR UR5, SR_CgaCtaId ;  /* 0x00000000000579c3 */ /* 0x000e620000008800 */
[----:B------:R-:W2:Y:S07]  /*0150*/  LDCU UR4, c[0x0][0x390] ;  /* 0x00007200ff0477ac */ /* 0x000eae0008000800 */
[----:B0-----:R-:W0:Y:S01]  /*0160*/  LDC.64 R2, c[0x0][0x388] ;  /* 0x0000e200ff027b82 */ /* 0x001e220000000a00 */
[----:B--2---:R-:W-:Y:S01]  /*0170*/  IMAD R0, R0, UR4, RZ ;  /* 0x0000000400007c24 */ /* 0x004fe2000f8e02ff */
[----:B------:R-:W-:-:S04]  /*0180*/  UMOV UR4, 0x400 ;  /* 0x0000040000047882 */ /* 0x000fc80000000000 */
[----:B------:R-:W-:Y:S01]  /*0190*/  SHF.L.U32 R0, R0, 0x2, RZ ;  /* 0x0000000200007819 */ /* 0x000fe200000006ff */
[----:B-1----:R-:W-:-:S03]  /*01a0*/  ULEA UR4, UR5, UR4, 0x18 ;  /* 0x0000000405047291 */ /* 0x002fc6000f8ec0ff */
[----:B------:R-:W-:Y:S01]  /*01b0*/  LOP3.LUT R0, R0, 0x3fc, RZ, 0xc0, !PT ;  /* 0x000003fc00007812 */ /* 0x000fe200078ec0ff */
[----:B0-----:R-:W-:-:S05]  /*01c0*/  IMAD.WIDE R2, R5, 0x4, R2 ;  /* 0x0000000405027825 */ /* 0x001fca00078e0202 */
[----:B------:R-:W0:Y:S02]  /*01d0*/  LDS R0, [R0+UR4] ;  /* 0x0000000400007984 */ /* 0x000e240008000800 */
[----:B0-----:R-:W-:-:S05]  /*01e0*/  FADD R5, R0, R0 ;  /* 0x0000000000057221 */ /* 0x001fca0000000000 */
[----:B------:R-:W-:Y:S01]  /*01f0*/  STG.E desc[UR6][R2.64], R5 ;  /* 0x0000000502007986 */ /* 0x000fe2000c101906 */
[----:B------:R-:W-:Y:S05]  /*0200*/  EXIT ;  /* 0x000000000000794d */ /* 0x000fea0003800000 */
.L_x_5:
        /* <DEDUP_REMOVED lines=15> */
.L_x_11:


//--------------------- .text._Z14strided_accessPfS_i --------------------------
	.section	.text._Z14strided_accessPfS_i,"ax",@progbits
	.align	128
        .global         _Z14strided_accessPfS_i
        .type           _Z14strided_accessPfS_i,@function
        .size           _Z14strided_accessPfS_i,(.L_x_12 - _Z14strided_accessPfS_i)
        .other          _Z14strided_accessPfS_i,@"STO_CUDA_ENTRY STV_DEFAULT"
_Z14strided_accessPfS_i:
.text._Z14strided_accessPfS_i:
[----:B------:R-:W-:Y:S01]  /*0000*/  LDC R1, c[0x0][0x37c] ;  /* 0x0000df00ff017b82 */ /* 0x000fe20000000800 */
[----:B------:R-:W0:Y:S07]  /*0010*/  S2R R0, SR_TID.X ;  /* 0x0000000000007919 */ /* 0x000e2e0000002100 */
[----:B------:R-:W0:Y:S08]  /*0020*/  S2UR UR4, SR_CTAID.X ;  /* 0x00000000000479c3 */ /* 0x000e300000002500 */
[----:B------:R-:W0:Y:S02]  /*0030*/  LDC R7, c[0x0][0x360] ;  /* 0x0000d800ff077b82 */ /* 0x000e240000000800 */
[----:B0-----:R-:W-:-:S05]  /*0040*/  IMAD R7, R7, UR4, R0 ;  /* 0x0000000407077c24 */ /* 0x001fca000f8e0200 */
[----:B------:R-:W-:-:S13]  /*0050*/  ISETP.GT.AND P0, PT, R7, 0x1ffffff, PT ;  /* 0x01ffffff0700780c */ /* 0x000fda0003f04270 */
[----:B------:R-:W-:Y:S05]  /*0060*/  @P0 EXIT ;  /* 0x000000000000094d */ /* 0x000fea0003800000 */
[----:B------:R-:W0:Y:S01]  /*0070*/  LDCU UR4, c[0x0][0x390] ;  /* 0x00007200ff0477ac */ /* 0x000e220008000800 */
[----:B------:R-:W1:Y:S01]  /*0080*/  LDC.64 R2, c[0x0][0x380] ;  /* 0x0000e000ff027b82 */ /* 0x000e620000000a00 */
[----:B0-----:R-:W-:Y:S01]  /*0090*/  IMAD R0, R7, UR4, RZ ;  /* 0x0000000407007c24 */ /* 0x001fe2000f8e02ff */
[----:B------:R-:W0:Y:S04]  /*00a0*/  LDCU.64 UR4, c[0x0][0x358] ;  /* 0x00006b00ff0477ac */ /* 0x000e280008000a00 */
[----:B------:R-:W-:-:S04]  /*00b0*/  SHF.R.S32.HI R5, RZ, 0x1f, R0 ;  /* 0x0000001fff057819 */ /* 0x000fc80000011400 */
[----:B------:R-:W-:-:S04]  /*00c0*/  LEA.HI R5, R5, R0, RZ, 0x19 ;  /* 0x0000000005057211 */ /* 0x000fc800078fc8ff */
[----:B------:R-:W-:-:S04]  /*00d0*/  LOP3.LUT R5, R5, 0xfe000000, RZ, 0xc0, !PT ;  /* 0xfe00000005057812 */ /* 0x000fc800078ec0ff */
[----:B------:R-:W-:-:S05]  /*00e0*/  IADD3 R5, PT, PT, R0, -R5, RZ ;  /* 0x8000000500057210 */ /* 0x000fca0007ffe0ff */
[----:B-1----:R-:W-:Y:S02]  /*00f0*/  IMAD.WIDE R2, R5, 0x4, R2 ;  /* 0x0000000405027825 */ /* 0x002fe400078e0202 */
[----:B------:R-:W1:Y:S04]  /*0100*/  LDC.64 R4, c[0x0][0x388] ;  /* 0x0000e200ff047b82 */ /* 0x000e680000000a00 */
[----:B0-----:R-:W2:Y:S01]  /*0110*/  LDG.E R2, desc[UR4][R2.64] ;  /* 0x0000000402027981 */ /* 0x001ea2000c1e1900 */
[----:B-1----:R-:W-:-:S04]  /*0120*/  IMAD.WIDE R4, R7, 0x4, R4 ;  /* 0x0000000407047825 */ /* 0x002fc800078e0204 */
[----:B--2---:R-:W-:-:S05]  /*0130*/  FADD R7, R2, R2 ;  /* 0x0000000202077221 */ /* 0x004fca0000000000 */
[----:B------:R-:W-:Y:S01]  /*0140*/  STG.E desc[UR4][R4.64], R7 ;  /* 0x0000000704007986 */ /* 0x000fe2000c101904 */
[----:B------:R-:W-:Y:S05]  /*0150*/  EXIT ;  /* 0x000000000000794d */ /* 0x000fea0003800000 */
.L_x_6:
        /* <DEDUP_REMOVED lines=10> */
.L_x_12:


//--------------------- .text._Z16coalesced_accessPfS_ --------------------------
	.section	.text._Z16coalesced_accessPfS_,"ax",@progbits
	.align	128
        .global         _Z16coalesced_accessPfS_
        .type           _Z16coalesced_accessPfS_,@function
        .size           _Z16coalesced_accessPfS_,(.L_x_13 - _Z16coalesced_accessPfS_)
        .other          _Z16coalesced_accessPfS_,@"STO_CUDA_ENTRY STV_DEFAULT"
_Z16coalesced_accessPfS_:
.text._Z16coalesced_accessPfS_:
        /* <DEDUP_REMOVED lines=10> */
[----:B0-----:R-:W-:-:S06]  /*00a0*/  IMAD.WIDE R2, R7, 0x4, R2 ;  /* 0x0000000407027825 */ /* 0x001fcc00078e0202 */
[----:B-1----:R-:W3:Y:S01]  /*00b0*/  LDG.E R2, desc[UR4][R2.64] ;  /* 0x0000000402027981 */ /* 0x002ee2000c1e1900 */
[----:B--2---:R-:W-:-:S04]  /*00c0*/  IMAD.WIDE R4, R7, 0x4, R4 ;  /* 0x0000000407047825 */ /* 0x004fc800078e0204 */
[----:B---3--:R-:W-:-:S05]  /*00d0*/  FADD R7, R2, R2 ;  /* 0x0000000202077221 */ /* 0x008fca0000000000 */
[----:B------:R-:W-:Y:S01]  /*00e0*/  STG.E desc[UR4][R4.64], R7 ;  /* 0x0000000704007986 */ /* 0x000fe2000c101904 */
[----:B------:R-:W-:Y:S05]  /*00f0*/  EXIT ;  /* 0x000000000000794d */ /* 0x000fea0003800000 */
.L_x_7:
        /* <DEDUP_REMOVED lines=16> */
.L_x_13:


//--------------------- .nv.shared.reserved.0     --------------------------
	.section	.nv.shared.reserved.0,"aw",@nobits
	.weak		__nv_reservedSMEM_offset_0_alias
	.size		__nv_reservedSMEM_offset_0_alias, 0, 64
	.other		__nv_reservedSMEM_offset_0_alias,@"STO_CUDA_RESERVED_SHARED STV_DEFAULT"
__nv_reservedSMEM_offset_0_alias:
	.zero		0
	.zero		64


//--------------------- .nv.shared._Z28shared_memory_bank_conflictsPfS_i --------------------------
	.section	.nv.shared._Z28shared_memory_bank_conflictsPfS_i,"aw",@nobits
	.sectionflags	@""
	.align	4
.nv.shared._Z28shared_memory_bank_conflictsPfS_i:
	.zero		2048


//--------------------- .nv.constant0._Z10soa_accessPfS_S_S_S_S_S_S_ --------------------------
	.section	.nv.constant0._Z10soa_accessPfS_S_S_S_S_S_S_,"a",@progbits
	.sectionflags	@""
	.align	4
.nv.constant0._Z10soa_accessPfS_S_S_S_S_S_S_:
	.zero		960


//--------------------- .nv.constant0._Z10aos_accessP7Vector4S0_ --------------------------
	.section	.nv.constant0._Z10aos_accessP7Vector4S0_,"a",@progbits
	.sectionflags	@""
	.align	4
.nv.constant0._Z10aos_accessP7Vector4S0_:
	.zero		912


//--------------------- .nv.constant0._Z17misaligned_accessPfS_i --------------------------
	.section	.nv.constant0._Z17misaligned_accessPfS_i,"a",@progbits
	.sectionflags	@""
	.align	4
.nv.constant0._Z17misaligned_accessPfS_i:
	.zero		916


//--------------------- .nv.constant0._Z28shared_memory_bank_conflictsPfS_i --------------------------
	.section	.nv.constant0._Z28shared_memory_bank_conflictsPfS_i,"a",@progbits
	.sectionflags	@""
	.align	4
.nv.constant0._Z28shared_memory_bank_conflictsPfS_i:
	.zero		916


//--------------------- .nv.constant0._Z14strided_accessPfS_i --------------------------
	.section	.nv.constant0._Z14strided_accessPfS_i,"a",@progbits
	.sectionflags	@""
	.align	4
.nv.constant0._Z14strided_accessPfS_i:
	.zero		916


//--------------------- .nv.constant0._Z16coalesced_accessPfS_ --------------------------
	.section	.nv.constant0._Z16coalesced_accessPfS_,"a",@progbits
	.sectionflags	@""
	.align	4
.nv.constant0._Z16coalesced_accessPfS_:
	.zero		912


//--------------------- SYMBOLS --------------------------

	.type		.nv.reservedSmem.offset0,@object
	.size		.nv.reservedSmem.offset0,0x4
	.type		.nv.reservedSmem.cap,@object
	.size		.nv.reservedSmem.cap,0x4
